//
// Generated by NVIDIA NVVM Compiler
//
// Compiler Build ID: CL-36424714
// Cuda compilation tools, release 13.0, V13.0.88
// Based on NVVM 20.0.0
//

.version 9.0
.target sm_100
.address_size 64

	// .globl	_Z13sum_reductionPiS_ii
.extern .func  (.param .b32 func_retval0) vprintf
(
	.param .b64 vprintf_param_0,
	.param .b64 vprintf_param_1
)
;
// _ZZ13sum_reductionPiS_iiE4smem has been demoted
.global .align 1 .b8 $str[28] = {98, 108, 111, 99, 107, 73, 100, 120, 46, 120, 32, 37, 100, 32, 104, 97, 115, 32, 118, 97, 108, 117, 101, 32, 37, 100, 10};

.visible .entry _Z13sum_reductionPiS_ii(
	.param .u64 .ptr .align 1 _Z13sum_reductionPiS_ii_param_0,
	.param .u64 .ptr .align 1 _Z13sum_reductionPiS_ii_param_1,
	.param .u32 _Z13sum_reductionPiS_ii_param_2,
	.param .u32 _Z13sum_reductionPiS_ii_param_3
)
{
	.local .align 8 .b8 	__local_depot0[8];
	.reg .b64 	%SP;
	.reg .b64 	%SPL;
	.reg .pred 	%p<14>;
	.reg .b32 	%r<111>;
	.reg .b64 	%rd<13>;
	// demoted variable
	.shared .align 4 .b8 _ZZ13sum_reductionPiS_iiE4smem[512];
	mov.u64 	%SPL, __local_depot0;
	cvta.local.u64 	%SP, %SPL;
	ld.param.u64 	%rd2, [_Z13sum_reductionPiS_ii_param_0];
	ld.param.u64 	%rd1, [_Z13sum_reductionPiS_ii_param_1];
	ld.param.u32 	%r108, [_Z13sum_reductionPiS_ii_param_2];
	ld.param.u32 	%r28, [_Z13sum_reductionPiS_ii_param_3];
	cvta.to.global.u64 	%rd3, %rd2;
	mov.u32 	%r1, %tid.x;
	mov.u32 	%r2, %ntid.x;
	mov.u32 	%r3, %ctaid.x;
	mad.lo.s32 	%r29, %r2, %r3, %r1;
	mul.wide.s32 	%rd4, %r29, 4;
	add.s64 	%rd5, %rd3, %rd4;
	ld.global.u32 	%r30, [%rd5];
	shl.b32 	%r31, %r1, 2;
	mov.u32 	%r32, _ZZ13sum_reductionPiS_iiE4smem;
	add.s32 	%r33, %r32, %r31;
	st.shared.u32 	[%r33], %r30;
	bar.sync 	0;
	setp.gt.s32 	%p1, %r29, 16383;
	setp.lt.s32 	%p2, %r28, %r108;
	or.pred  	%p3, %p1, %p2;
	@%p3 bra 	$L__BB0_18;
	sub.s32 	%r34, %r28, %r108;
	add.s32 	%r35, %r34, 1;
	and.b32  	%r4, %r35, 3;
	setp.eq.s32 	%p4, %r4, 0;
	@%p4 bra 	$L__BB0_7;
	add.s32 	%r107, %r108, -1;
	neg.s32 	%r106, %r4;
$L__BB0_3:
	.pragma "nounroll";
	add.s32 	%r9, %r107, 1;
	mov.b32 	%r36, 2;
	shl.b32 	%r37, %r36, %r107;
	mul.lo.s32 	%r10, %r37, %r1;
	setp.ge.u32 	%p5, %r10, %r2;
	@%p5 bra 	$L__BB0_5;
	mov.b32 	%r38, 1;
	shl.b32 	%r39, %r38, %r107;
	add.s32 	%r40, %r10, %r39;
	shl.b32 	%r41, %r40, 2;
	add.s32 	%r43, %r32, %r41;
	ld.shared.u32 	%r44, [%r43];
	shl.b32 	%r45, %r10, 2;
	add.s32 	%r46, %r32, %r45;
	ld.shared.u32 	%r47, [%r46];
	add.s32 	%r48, %r47, %r44;
	st.shared.u32 	[%r46], %r48;
$L__BB0_5:
	bar.sync 	0;
	add.s32 	%r106, %r106, 1;
	setp.ne.s32 	%p6, %r106, 0;
	mov.u32 	%r107, %r9;
	@%p6 bra 	$L__BB0_3;
	add.s32 	%r108, %r9, 1;
$L__BB0_7:
	setp.lt.u32 	%p7, %r34, 3;
	@%p7 bra 	$L__BB0_18;
	sub.s32 	%r110, %r108, %r28;
	add.s32 	%r109, %r108, -1;
$L__BB0_9:
	add.s32 	%r18, %r109, 3;
	add.s32 	%r19, %r109, 1;
	mov.b32 	%r50, 2;
	shl.b32 	%r51, %r50, %r109;
	mul.lo.s32 	%r20, %r51, %r1;
	setp.ge.u32 	%p8, %r20, %r2;
	@%p8 bra 	$L__BB0_11;
	mov.b32 	%r52, 1;
	shl.b32 	%r53, %r52, %r109;
	add.s32 	%r54, %r20, %r53;
	shl.b32 	%r55, %r54, 2;
	add.s32 	%r57, %r32, %r55;
	ld.shared.u32 	%r58, [%r57];
	shl.b32 	%r59, %r20, 2;
	add.s32 	%r60, %r32, %r59;
	ld.shared.u32 	%r61, [%r60];
	add.s32 	%r62, %r61, %r58;
	st.shared.u32 	[%r60], %r62;
$L__BB0_11:
	bar.sync 	0;
	mov.b32 	%r63, 2;
	shl.b32 	%r64, %r63, %r19;
	mul.lo.s32 	%r21, %r64, %r1;
	setp.ge.u32 	%p9, %r21, %r2;
	@%p9 bra 	$L__BB0_13;
	mov.b32 	%r65, 1;
	shl.b32 	%r66, %r65, %r19;
	add.s32 	%r67, %r21, %r66;
	shl.b32 	%r68, %r67, 2;
	add.s32 	%r70, %r32, %r68;
	ld.shared.u32 	%r71, [%r70];
	shl.b32 	%r72, %r21, 2;
	add.s32 	%r73, %r32, %r72;
	ld.shared.u32 	%r74, [%r73];
	add.s32 	%r75, %r74, %r71;
	st.shared.u32 	[%r73], %r75;
$L__BB0_13:
	bar.sync 	0;
	add.s32 	%r22, %r18, -1;
	mov.b32 	%r76, 2;
	shl.b32 	%r77, %r76, %r22;
	mul.lo.s32 	%r23, %r77, %r1;
	setp.ge.u32 	%p10, %r23, %r2;
	@%p10 bra 	$L__BB0_15;
	mov.b32 	%r78, 1;
	shl.b32 	%r79, %r78, %r22;
	add.s32 	%r80, %r23, %r79;
	shl.b32 	%r81, %r80, 2;
	add.s32 	%r83, %r32, %r81;
	ld.shared.u32 	%r84, [%r83];
	shl.b32 	%r85, %r23, 2;
	add.s32 	%r86, %r32, %r85;
	ld.shared.u32 	%r87, [%r86];
	add.s32 	%r88, %r87, %r84;
	st.shared.u32 	[%r86], %r88;
$L__BB0_15:
	bar.sync 	0;
	mov.b32 	%r89, 2;
	shl.b32 	%r90, %r89, %r18;
	mul.lo.s32 	%r24, %r90, %r1;
	setp.ge.u32 	%p11, %r24, %r2;
	@%p11 bra 	$L__BB0_17;
	mov.b32 	%r91, 1;
	shl.b32 	%r92, %r91, %r18;
	add.s32 	%r93, %r24, %r92;
	shl.b32 	%r94, %r93, 2;
	add.s32 	%r96, %r32, %r94;
	ld.shared.u32 	%r97, [%r96];
	shl.b32 	%r98, %r24, 2;
	add.s32 	%r99, %r32, %r98;
	ld.shared.u32 	%r100, [%r99];
	add.s32 	%r101, %r100, %r97;
	st.shared.u32 	[%r99], %r101;
$L__BB0_17:
	bar.sync 	0;
	add.s32 	%r110, %r110, 4;
	add.s32 	%r109, %r109, 4;
	setp.ne.s32 	%p12, %r110, 1;
	@%p12 bra 	$L__BB0_9;
$L__BB0_18:
	setp.ne.s32 	%p13, %r1, 0;
	@%p13 bra 	$L__BB0_20;
	ld.shared.u32 	%r102, [_ZZ13sum_reductionPiS_iiE4smem];
	add.u64 	%rd6, %SP, 0;
	add.u64 	%rd7, %SPL, 0;
	st.local.v2.u32 	[%rd7], {%r3, %r102};
	mov.u64 	%rd8, $str;
	cvta.global.u64 	%rd9, %rd8;
	{ // callseq 0, 0
	.param .b64 param0;
	st.param.b64 	[param0], %rd9;
	.param .b64 param1;
	st.param.b64 	[param1], %rd6;
	.param .b32 retval0;
	call.uni (retval0), 
	vprintf, 
	(
	param0, 
	param1
	);
	ld.param.b32 	%r103, [retval0];
	} // callseq 0
	ld.shared.u32 	%r105, [_ZZ13sum_reductionPiS_iiE4smem];
	cvta.to.global.u64 	%rd10, %rd1;
	mul.wide.u32 	%rd11, %r3, 4;
	add.s64 	%rd12, %rd10, %rd11;
	st.global.u32 	[%rd12], %r105;
$L__BB0_20:
	ret;

}


// ===== COMPILED SASS (sm_100) =====

	.target	sm_100

	.elftype	@"ET_EXEC"


//--------------------- .note.nv.tkinfo           --------------------------
	.section	.note.nv.tkinfo,"",@"SHT_NOTE"
	.sectionflags	@"SHF_NOTE_NV_TKINFO"
	.tkinfo
        /*0018*/ 	.word	0x00000002
        /*0030*/ 	.string	""
        /*0030*/ 	.string	"ptxas"
        /*0030*/ 	.string	"Cuda compilation tools, release 13.0, V13.0.88"
        /*0030*/ 	.string	"Build cuda_13.0.r13.0/compiler.36424714_0"
        /*0030*/ 	.string	"-arch sm_100 -m 64 "



//--------------------- .note.nv.cuinfo           --------------------------
	.section	.note.nv.cuinfo,"",@"SHT_NOTE"
	.sectionflags	@"SHF_NOTE_NV_CUINFO"
        /*0018*/ 	.short	0x0002
        /*001a*/ 	.short	0x0064
        /*001c*/ 	.short	0x0082
	.zero		2


//--------------------- .nv.info                  --------------------------
	.section	.nv.info,"",@"SHT_CUDA_INFO"
	.align	4


	//----- nvinfo : EIATTR_REGCOUNT
	.align		4
        /*0000*/ 	.byte	0x04, 0x2f
        /*0002*/ 	.short	(.L_2 - .L_1)
	.align		4
.L_1:
        /*0004*/ 	.word	index@(_Z13sum_reductionPiS_ii)
        /*0008*/ 	.word	0x00000018


	//----- nvinfo : EIATTR_FRAME_SIZE
	.align		4
.L_2:
        /*000c*/ 	.byte	0x04, 0x11
        /*000e*/ 	.short	(.L_4 - .L_3)
	.align		4
.L_3:
        /*0010*/ 	.word	index@(_Z13sum_reductionPiS_ii)
        /*0014*/ 	.word	0x00000008


	//----- nvinfo : EIATTR_MIN_STACK_SIZE
	.align		4
.L_4:
        /*0018*/ 	.byte	0x04, 0x12
        /*001a*/ 	.short	(.L_6 - .L_5)
	.align		4
.L_5:
        /*001c*/ 	.word	index@(_Z13sum_reductionPiS_ii)
        /*0020*/ 	.word	0x00000008
.L_6:


//--------------------- .nv.compat                --------------------------
	.section	.nv.compat,"",@"SHT_CUDA_COMPAT_INFO"
	.align	4
        /*0000*/ 	.byte	0x02, 0x09, 0x00, 0x00, 0x02, 0x02, 0x01, 0x00, 0x02, 0x05, 0x05, 0x00, 0x03, 0x07, 0x01, 0x01
        /*0010*/ 	.byte	0x02, 0x03, 0x00, 0x00, 0x02, 0x06, 0x01, 0x00, 0x04, 0x0b, 0x08, 0x00, 0x09, 0x00, 0x00, 0x00
        /*0020*/ 	.byte	0x00, 0x00, 0x00, 0x00


//--------------------- .nv.info._Z13sum_reductionPiS_ii --------------------------
	.section	.nv.info._Z13sum_reductionPiS_ii,"",@"SHT_CUDA_INFO"
	.sectionflags	@""
	.align	4


	//----- nvinfo : EIATTR_CUDA_API_VERSION
	.align		4
        /*0000*/ 	.byte	0x04, 0x37
        /*0002*/ 	.short	(.L_8 - .L_7)
.L_7:
        /*0004*/ 	.word	0x00000082


	//----- nvinfo : EIATTR_KPARAM_INFO
	.align		4
.L_8:
        /*0008*/ 	.byte	0x04, 0x17
        /*000a*/ 	.short	(.L_10 - .L_9)
.L_9:
        /*000c*/ 	.word	0x00000000
        /*0010*/ 	.short	0x0003
        /*0012*/ 	.short	0x0014
        /*0014*/ 	.byte	0x00, 0xf0, 0x11, 0x00


	//----- nvinfo : EIATTR_KPARAM_INFO
	.align		4
.L_10:
        /*0018*/ 	.byte	0x04, 0x17
        /*001a*/ 	.short	(.L_12 - .L_11)
.L_11:
        /*001c*/ 	.word	0x00000000
        /*0020*/ 	.short	0x0002
        /*0022*/ 	.short	0x0010
        /*0024*/ 	.byte	0x00, 0xf0, 0x11, 0x00


	//----- nvinfo : EIATTR_KPARAM_INFO
	.align		4
.L_12:
        /*0028*/ 	.byte	0x04, 0x17
        /*002a*/ 	.short	(.L_14 - .L_13)
.L_13:
        /*002c*/ 	.word	0x00000000
        /*0030*/ 	.short	0x0001
        /*0032*/ 	.short	0x0008
        /*0034*/ 	.byte	0x00, 0xf5, 0x21, 0x00


	//----- nvinfo : EIATTR_KPARAM_INFO
	.align		4
.L_14:
        /*0038*/ 	.byte	0x04, 0x17
        /*003a*/ 	.short	(.L_16 - .L_15)
.L_15:
        /*003c*/ 	.word	0x00000000
        /*0040*/ 	.short	0x0000
        /*0042*/ 	.short	0x0000
        /*0044*/ 	.byte	0x00, 0xf5, 0x21, 0x00


	//----- nvinfo : EIATTR_SPARSE_MMA_MASK
	.align		4
.L_16:
        /*0048*/ 	.byte	0x03, 0x50
        /*004a*/ 	.short	0x0000


	//----- nvinfo : EIATTR_MAXREG_COUNT
	.align		4
        /*004c*/ 	.byte	0x03, 0x1b
        /*004e*/ 	.short	0x00ff


	//----- nvinfo : EIATTR_NUM_BARRIERS
	.align		4
        /*0050*/ 	.byte	0x02, 0x4c
        /*0052*/ 	.byte	0x01
	.zero		1


	//----- nvinfo : EIATTR_EXTERNS
	.align		4
        /*0054*/ 	.byte	0x04, 0x0f
        /*0056*/ 	.short	(.L_18 - .L_17)


	//   ....[0]....
	.align		4
.L_17:
        /*0058*/ 	.word	index@(vprintf)


	//----- nvinfo : EIATTR_MERCURY_ISA_VERSION
	.align		4
.L_18:
        /*005c*/ 	.byte	0x03, 0x5f
        /*005e*/ 	.short	0x0101


	//----- nvinfo : EIATTR_VRC_CTA_INIT_COUNT
	.align		4
        /*0060*/ 	.byte	0x02, 0x4a
	.zero		1
	.zero		1


	//----- nvinfo : EIATTR_SYSCALL_OFFSETS
	.align		4
        /*0064*/ 	.byte	0x04, 0x46
        /*0066*/ 	.short	(.L_20 - .L_19)


	//   ....[0]....
.L_19:
        /*0068*/ 	.word	0x00000920


	//----- nvinfo : EIATTR_EXIT_INSTR_OFFSETS
	.align		4
.L_20:
        /*006c*/ 	.byte	0x04, 0x1c
        /*006e*/ 	.short	(.L_22 - .L_21)


	//   ....[0]....
.L_21:
        /*0070*/ 	.word	0x00000860


	//   ....[1]....
        /*0074*/ 	.word	0x000009a0


	//----- nvinfo : EIATTR_CRS_STACK_SIZE
	.align		4
.L_22:
        /*0078*/ 	.byte	0x04, 0x1e
        /*007a*/ 	.short	(.L_24 - .L_23)
.L_23:
        /*007c*/ 	.word	0x00000000


	//----- nvinfo : EIATTR_CBANK_PARAM_SIZE
	.align		4
.L_24:
        /*0080*/ 	.byte	0x03, 0x19
        /*0082*/ 	.short	0x0018


	//----- nvinfo : EIATTR_PARAM_CBANK
	.align		4
        /*0084*/ 	.byte	0x04, 0x0a
        /*0086*/ 	.short	(.L_26 - .L_25)
	.align		4
.L_25:
        /*0088*/ 	.word	index@(.nv.constant0._Z13sum_reductionPiS_ii)
        /*008c*/ 	.short	0x0380
        /*008e*/ 	.short	0x0018


	//----- nvinfo : EIATTR_SW_WAR
	.align		4
.L_26:
        /*0090*/ 	.byte	0x04, 0x36
        /*0092*/ 	.short	(.L_28 - .L_27)
.L_27:
        /*0094*/ 	.word	0x00000008
.L_28:


//--------------------- .nv.callgraph             --------------------------
	.section	.nv.callgraph,"",@"SHT_CUDA_CALLGRAPH"
	.align	4
	.sectionentsize	8
	.align		4
        /*0000*/ 	.word	0x00000000
	.align		4
        /*0004*/ 	.word	0xffffffff
	.align		4
        /*0008*/ 	.word	index@(_Z13sum_reductionPiS_ii)
	.align		4
        /*000c*/ 	.word	index@(vprintf)
	.align		4
        /*0010*/ 	.word	0x00000000
	.align		4
        /*0014*/ 	.word	0xfffffffe
	.align		4
        /*0018*/ 	.word	0x00000000
	.align		4
        /*001c*/ 	.word	0xfffffffd
	.align		4
        /*0020*/ 	.word	0x00000000
	.align		4
        /*0024*/ 	.word	0xfffffffc


//--------------------- .nv.constant4             --------------------------
	.section	.nv.constant4,"a",@progbits
	.align	8
	.align		8
.nv.constant4:
        /*0000*/ 	.dword	vprintf
	.align		8
        /*0008*/ 	.dword	$str


//--------------------- .text._Z13sum_reductionPiS_ii --------------------------
	.section	.text._Z13sum_reductionPiS_ii,"ax",@progbits
	.align	128
        .global         _Z13sum_reductionPiS_ii
        .type           _Z13sum_reductionPiS_ii,@function
        .size           _Z13sum_reductionPiS_ii,(.L_x_15 - _Z13sum_reductionPiS_ii)
        .other          _Z13sum_reductionPiS_ii,@"STO_CUDA_ENTRY STV_DEFAULT"
_Z13sum_reductionPiS_ii:
.text._Z13sum_reductionPiS_ii:
[----:B------:R-:W0:Y:S01]  /*0000*/  LDC R1, c[0x0][0x37c] ;  /* 0x0000df00ff017b82 */ /* 0x000e220000000800 */
[----:B------:R-:W1:Y:S07]  /*0010*/  S2R R3, SR_TID.X ;  /* 0x0000000000037919 */ /* 0x000e6e0000002100 */
[----:B------:R-:W2:Y:S01]  /*0020*/  LDC.64 R4, c[0x0][0x380] ;  /* 0x0000e000ff047b82 */ /* 0x000ea20000000a00 */
[----:B------:R-:W3:Y:S01]  /*0030*/  LDCU UR5, c[0x0][0x2fc] ;  /* 0x00005f80ff0577ac */ /* 0x000ee20008000800 */
[----:B0-----:R-:W-:Y:S01]  /*0040*/  VIADD R1, R1, 0xfffffff8 ;  /* 0xfffffff801017836 */ /* 0x001fe20000000000 */
[----:B------:R-:W1:Y:S01]  /*0050*/  S2R R2, SR_CTAID.X ;  /* 0x0000000000027919 */ /* 0x000e620000002500 */
[----:B------:R-:W1:Y:S01]  /*0060*/  LDCU UR39, c[0x0][0x360] ;  /* 0x00006c00ff2777ac */ /* 0x000e620008000800 */
[----:B------:R-:W0:Y:S03]  /*0070*/  LDCU.64 UR36, c[0x0][0x358] ;  /* 0x00006b00ff2477ac */ /* 0x000e260008000a00 */
[----:B------:R-:W4:Y:S08]  /*0080*/  S2UR UR38, SR_CgaCtaId ;  /* 0x00000000002679c3 */ /* 0x000f300000008800 */
[----:B------:R-:W5:Y:S01]  /*0090*/  LDC.64 R10, c[0x0][0x390] ;  /* 0x0000e400ff0a7b82 */ /* 0x000f620000000a00 */
[----:B-1----:R-:W-:-:S04]  /*00a0*/  IMAD R7, R2, UR39, R3 ;  /* 0x0000002702077c24 */ /* 0x002fc8000f8e0203 */
[----:B--2---:R-:W-:-:S06]  /*00b0*/  IMAD.WIDE R4, R7, 0x4, R4 ;  /* 0x0000000407047825 */ /* 0x004fcc00078e0204 */
[----:B0-----:R-:W2:Y:S01]  /*00c0*/  LDG.E R4, desc[UR36][R4.64] ;  /* 0x0000002404047981 */ /* 0x001ea2000c1e1900 */
[----:B------:R-:W-:Y:S01]  /*00d0*/  UMOV UR4, 0x400 ;  /* 0x0000040000047882 */ /* 0x000fe20000000000 */
[----:B-----5:R-:W-:Y:S01]  /*00e0*/  ISETP.GE.AND P0, PT, R11, R10, PT ;  /* 0x0000000a0b00720c */ /* 0x020fe20003f06270 */
[----:B----4-:R-:W-:Y:S01]  /*00f0*/  ULEA UR38, UR38, UR4, 0x18 ;  /* 0x0000000426267291 */ /* 0x010fe2000f8ec0ff */
[----:B------:R-:W-:Y:S01]  /*0100*/  BSSY B0, `(.L_x_0) ;  /* 0x0000074000007945 */ /* 0x000fe20003800000 */
[----:B------:R-:W0:Y:S01]  /*0110*/  LDCU UR4, c[0x0][0x2f8] ;  /* 0x00005f00ff0477ac */ /* 0x000e220008000800 */
[----:B------:R-:W-:-:S03]  /*0120*/  ISETP.GT.OR P0, PT, R7, 0x3fff, !P0 ;  /* 0x00003fff0700780c */ /* 0x000fc60004704670 */
[----:B------:R-:W-:Y:S02]  /*0130*/  LEA R9, R3, UR38, 0x2 ;  /* 0x0000002603097c11 */ /* 0x000fe4000f8e10ff */
[----:B0-----:R-:W-:-:S05]  /*0140*/  IADD3 R6, P1, PT, R1, UR4, RZ ;  /* 0x0000000401067c10 */ /* 0x001fca000ff3e0ff */
[----:B---3--:R-:W-:Y:S01]  /*0150*/  IMAD.X R7, RZ, RZ, UR5, P1 ;  /* 0x00000005ff077e24 */ /* 0x008fe200088e06ff */
[----:B--2---:R0:W-:Y:S01]  /*0160*/  STS [R9], R4 ;  /* 0x0000000409007388 */ /* 0x0041e20000000800 */
[----:B------:R-:W-:Y:S06]  /*0170*/  BAR.SYNC.DEFER_BLOCKING 0x0 ;  /* 0x0000000000007b1d */ /* 0x000fec0000010000 */
[----:B------:R-:W-:Y:S05]  /*0180*/  @P0 BRA `(.L_x_1) ;  /* 0x0000000400ac0947 */ /* 0x000fea0003800000 */
[----:B------:R-:W-:Y:S01]  /*0190*/  IMAD.IADD R0, R11, 0x1, -R10 ;  /* 0x000000010b007824 */ /* 0x000fe200078e0a0a */
[----:B------:R-:W1:Y:S03]  /*01a0*/  LDCU UR4, c[0x0][0x390] ;  /* 0x00007200ff0477ac */ /* 0x000e660008000800 */
[----:B0-----:R-:W-:-:S05]  /*01b0*/  VIADD R4, R0, 0x1 ;  /* 0x0000000100047836 */ /* 0x001fca0000000000 */
[----:B------:R-:W-:Y:S01]  /*01c0*/  LOP3.LUT P0, R5, R4, 0x3, RZ, 0xc0, !PT ;  /* 0x0000000304057812 */ /* 0x000fe2000780c0ff */
[----:B-1----:R-:W-:-:S12]  /*01d0*/  IMAD.U32 R4, RZ, RZ, UR4 ;  /* 0x00000004ff047e24 */ /* 0x002fd8000f8e00ff */
[----:B------:R-:W-:Y:S05]  /*01e0*/  @!P0 BRA `(.L_x_2) ;  /* 0x0000000000648947 */ /* 0x000fea0003800000 */
[----:B------:R-:W-:Y:S01]  /*01f0*/  VIADD R4, R10, 0xffffffff ;  /* 0xffffffff0a047836 */ /* 0x000fe20000000000 */
[----:B------:R-:W-:Y:S01]  /*0200*/  IADD3 R5, PT, PT, -R5, RZ, RZ ;  /* 0x000000ff05057210 */ /* 0x000fe20007ffe1ff */
[----:B------:R-:W-:-:S07]  /*0210*/  IMAD.MOV.U32 R13, RZ, RZ, 0x2 ;  /* 0x00000002ff0d7424 */ /* 0x000fce00078e00ff */
.L_x_4:
[----:B------:R-:W-:-:S05]  /*0220*/  SHF.L.U32 R8, R13, R4, RZ ;  /* 0x000000040d087219 */ /* 0x000fca00000006ff */
[----:B------:R-:W-:-:S05]  /*0230*/  IMAD R11, R8, R3, RZ ;  /* 0x00000003080b7224 */ /* 0x000fca00078e02ff */
[----:B------:R-:W-:-:S13]  /*0240*/  ISETP.GE.U32.AND P0, PT, R11, UR39, PT ;  /* 0x000000270b007c0c */ /* 0x000fda000bf06070 */
[----:B------:R-:W-:Y:S05]  /*0250*/  @P0 BRA `(.L_x_3) ;  /* 0x0000000000240947 */ /* 0x000fea0003800000 */
[----:B------:R-:W-:-:S05]  /*0260*/  IMAD.MOV.U32 R9, RZ, RZ, 0x1 ;  /* 0x00000001ff097424 */ /* 0x000fca00078e00ff */
[----:B------:R-:W-:Y:S02]  /*0270*/  SHF.L.U32 R8, R9, R4, RZ ;  /* 0x0000000409087219 */ /* 0x000fe400000006ff */
[----:B------:R-:W-:-:S03]  /*0280*/  LEA R9, R11, UR38, 0x2 ;  /* 0x000000260b097c11 */ /* 0x000fc6000f8e10ff */
[----:B------:R-:W-:Y:S02]  /*0290*/  IMAD.IADD R8, R11, 0x1, R8 ;  /* 0x000000010b087824 */ /* 0x000fe400078e0208 */
[----:B------:R-:W-:Y:S03]  /*02a0*/  LDS R11, [R9] ;  /* 0x00000000090b7984 */ /* 0x000fe60000000800 */
[----:B------:R-:W-:-:S06]  /*02b0*/  LEA R8, R8, UR38, 0x2 ;  /* 0x0000002608087c11 */ /* 0x000fcc000f8e10ff */
[----:B------:R-:W0:Y:S02]  /*02c0*/  LDS R8, [R8] ;  /* 0x0000000008087984 */ /* 0x000e240000000800 */
[----:B0-----:R-:W-:-:S05]  /*02d0*/  IMAD.IADD R10, R8, 0x1, R11 ;  /* 0x00000001080a7824 */ /* 0x001fca00078e020b */
[----:B------:R0:W-:Y:S02]  /*02e0*/  STS [R9], R10 ;  /* 0x0000000a09007388 */ /* 0x0001e40000000800 */
.L_x_3:
[----:B------:R-:W-:Y:S01]  /*02f0*/  VIADD R5, R5, 0x1 ;  /* 0x0000000105057836 */ /* 0x000fe20000000000 */
[----:B0-----:R-:W-:Y:S01]  /*0300*/  IADD3 R9, PT, PT, R4, 0x1, RZ ;  /* 0x0000000104097810 */ /* 0x001fe20007ffe0ff */
[----:B------:R-:W-:Y:S05]  /*0310*/  WARPSYNC.ALL ;  /* 0x0000000000007948 */ /* 0x000fea0003800000 */
[----:B------:R-:W-:Y:S01]  /*0320*/  BAR.SYNC.DEFER_BLOCKING 0x0 ;  /* 0x0000000000007b1d */ /* 0x000fe20000010000 */
[----:B------:R-:W-:Y:S01]  /*0330*/  ISETP.NE.AND P0, PT, R5, RZ, PT ;  /* 0x000000ff0500720c */ /* 0x000fe20003f05270 */
[----:B------:R-:W-:Y:S02]  /*0340*/  IMAD.MOV.U32 R8, RZ, RZ, R4 ;  /* 0x000000ffff087224 */ /* 0x000fe400078e0004 */
[----:B------:R-:W-:-:S10]  /*0350*/  IMAD.MOV.U32 R4, RZ, RZ, R9 ;  /* 0x000000ffff047224 */ /* 0x000fd400078e0009 */
[----:B------:R-:W-:Y:S05]  /*0360*/  @P0 BRA `(.L_x_4) ;  /* 0xfffffffc00ac0947 */ /* 0x000fea000383ffff */
[----:B------:R-:W-:-:S07]  /*0370*/  VIADD R4, R8, 0x2 ;  /* 0x0000000208047836 */ /* 0x000fce0000000000 */
.L_x_2:
[----:B------:R-:W-:-:S13]  /*0380*/  ISETP.GE.U32.AND P0, PT, R0, 0x3, PT ;  /* 0x000000030000780c */ /* 0x000fda0003f06070 */
[----:B------:R-:W-:Y:S05]  /*0390*/  @!P0 BRA `(.L_x_1) ;  /* 0x0000000400288947 */ /* 0x000fea0003800000 */
[----:B------:R-:W0:Y:S01]  /*03a0*/  LDCU UR4, c[0x0][0x394] ;  /* 0x00007280ff0477ac */ /* 0x000e220008000800 */
[C---:B------:R-:W-:Y:S02]  /*03b0*/  VIADD R0, R4.reuse, 0xffffffff ;  /* 0xffffffff04007836 */ /* 0x040fe40000000000 */
[----:B0-----:R-:W-:-:S07]  /*03c0*/  VIADD R4, R4, -UR4 ;  /* 0x8000000404047c36 */ /* 0x001fce0008000000 */
.L_x_12:
[----:B---3--:R-:W-:Y:S02]  /*03d0*/  HFMA2 R5, -RZ, RZ, 0, 1.1920928955078125e-07 ;  /* 0x00000002ff057431 */ /* 0x008fe400000001ff */
[C---:B------:R-:W-:Y:S02]  /*03e0*/  VIADD R16, R0.reuse, 0x1 ;  /* 0x0000000100107836 */ /* 0x040fe40000000000 */
[----:B------:R-:W-:Y:S01]  /*03f0*/  VIADD R8, R0, 0x2 ;  /* 0x0000000200087836 */ /* 0x000fe20000000000 */
[C---:B------:R-:W-:Y:S02]  /*0400*/  SHF.L.U32 R10, R5.reuse, R0, RZ ;  /* 0x00000000050a7219 */ /* 0x040fe400000006ff */
[C---:B012---:R-:W-:Y:S02]  /*0410*/  SHF.L.U32 R12, R5.reuse, R16, RZ ;  /* 0x00000010050c7219 */ /* 0x047fe400000006ff */
[----:B------:R-:W-:Y:S01]  /*0420*/  SHF.L.U32 R14, R5, R8, RZ ;  /* 0x00000008050e7219 */ /* 0x000fe200000006ff */
[----:B------:R-:W-:-:S02]  /*0430*/  IMAD R11, R10, R3, RZ ;  /* 0x000000030a0b7224 */ /* 0x000fc400078e02ff */
[-C--:B------:R-:W-:Y:S02]  /*0440*/  IMAD R18, R12, R3.reuse, RZ ;  /* 0x000000030c127224 */ /* 0x080fe400078e02ff */
[----:B------:R-:W-:Y:S01]  /*0450*/  IMAD R9, R14, R3, RZ ;  /* 0x000000030e097224 */ /* 0x000fe200078e02ff */
[----:B------:R-:W-:Y:S02]  /*0460*/  ISETP.GE.U32.AND P0, PT, R11, UR39, PT ;  /* 0x000000270b007c0c */ /* 0x000fe4000bf06070 */
[----:B------:R-:W-:Y:S02]  /*0470*/  ISETP.GE.U32.AND P1, PT, R18, UR39, PT ;  /* 0x0000002712007c0c */ /* 0x000fe4000bf26070 */
[----:B------:R-:W-:-:S09]  /*0480*/  ISETP.GE.U32.AND P2, PT, R9, UR39, PT ;  /* 0x0000002709007c0c */ /* 0x000fd2000bf46070 */
[----:B------:R-:W-:Y:S05]  /*0490*/  @P0 BRA `(.L_x_5) ;  /* 0x0000000000240947 */ /* 0x000fea0003800000 */
[----:B------:R-:W-:-:S05]  /*04a0*/  IMAD.MOV.U32 R13, RZ, RZ, 0x1 ;  /* 0x00000001ff0d7424 */ /* 0x000fca00078e00ff */
[----:B------:R-:W-:-:S05]  /*04b0*/  SHF.L.U32 R10, R13, R0, RZ ;  /* 0x000000000d0a7219 */ /* 0x000fca00000006ff */
[C---:B------:R-:W-:Y:S01]  /*04c0*/  IMAD.IADD R10, R11.reuse, 0x1, R10 ;  /* 0x000000010b0a7824 */ /* 0x040fe200078e020a */
[----:B------:R-:W-:-:S04]  /*04d0*/  LEA R11, R11, UR38, 0x2 ;  /* 0x000000260b0b7c11 */ /* 0x000fc8000f8e10ff */
[----:B------:R-:W-:Y:S01]  /*04e0*/  LEA R10, R10, UR38, 0x2 ;  /* 0x000000260a0a7c11 */ /* 0x000fe2000f8e10ff */
[----:B------:R-:W-:Y:S05]  /*04f0*/  LDS R13, [R11] ;  /* 0x000000000b0d7984 */ /* 0x000fea0000000800 */
[----:B------:R-:W0:Y:S02]  /*0500*/  LDS R10, [R10] ;  /* 0x000000000a0a7984 */ /* 0x000e240000000800 */
[----:B0-----:R-:W-:-:S05]  /*0510*/  IMAD.IADD R12, R10, 0x1, R13 ;  /* 0x000000010a0c7824 */ /* 0x001fca00078e020d */
[----:B------:R0:W-:Y:S02]  /*0520*/  STS [R11], R12 ;  /* 0x0000000c0b007388 */ /* 0x0001e40000000800 */
.L_x_5:
[----:B------:R-:W-:Y:S05]  /*0530*/  WARPSYNC.ALL ;  /* 0x0000000000007948 */ /* 0x000fea0003800000 */
[----:B------:R-:W-:Y:S01]  /*0540*/  BAR.SYNC.DEFER_BLOCKING 0x0 ;  /* 0x0000000000007b1d */ /* 0x000fe20000010000 */
[----:B------:R-:W-:-:S05]  /*0550*/  IADD3 R10, PT, PT, R0, 0x3, RZ ;  /* 0x00000003000a7810 */ /* 0x000fca0007ffe0ff */
[----:B------:R-:W-:Y:S04]  /*0560*/  BSSY.RECONVERGENT B1, `(.L_x_6) ;  /* 0x000000b000017945 */ /* 0x000fe80003800200 */
[----:B------:R-:W-:Y:S05]  /*0570*/  @P1 BRA `(.L_x_7) ;  /* 0x0000000000241947 */ /* 0x000fea0003800000 */
[----:B0-----:R-:W-:Y:S01]  /*0580*/  IMAD.MOV.U32 R11, RZ, RZ, 0x1 ;  /* 0x00000001ff0b7424 */ /* 0x001fe200078e00ff */
[----:B------:R-:W-:-:S04]  /*0590*/  LEA R12, R18, UR38, 0x2 ;  /* 0x00000026120c7c11 */ /* 0x000fc8000f8e10ff */
[----:B------:R-:W-:Y:S01]  /*05a0*/  SHF.L.U32 R11, R11, R16, RZ ;  /* 0x000000100b0b7219 */ /* 0x000fe200000006ff */
[----:B------:R-:W-:Y:S04]  /*05b0*/  LDS R14, [R12] ;  /* 0x000000000c0e7984 */ /* 0x000fe80000000800 */
[----:B------:R-:W-:-:S05]  /*05c0*/  IMAD.IADD R11, R18, 0x1, R11 ;  /* 0x00000001120b7824 */ /* 0x000fca00078e020b */
[----:B------:R-:W-:-:S06]  /*05d0*/  LEA R11, R11, UR38, 0x2 ;  /* 0x000000260b0b7c11 */ /* 0x000fcc000f8e10ff */
[----:B------:R-:W0:Y:S02]  /*05e0*/  LDS R11, [R11] ;  /* 0x000000000b0b7984 */ /* 0x000e240000000800 */
[----:B0-----:R-:W-:-:S05]  /*05f0*/  IMAD.IADD R13, R11, 0x1, R14 ;  /* 0x000000010b0d7824 */ /* 0x001fca00078e020e */
[----:B------:R1:W-:Y:S02]  /*0600*/  STS [R12], R13 ;  /* 0x0000000d0c007388 */ /* 0x0003e40000000800 */
.L_x_7:
[----:B------:R-:W-:Y:S05]  /*0610*/  BSYNC.RECONVERGENT B1 ;  /* 0x0000000000017941 */ /* 0x000fea0003800200 */
.L_x_6:
[----:B------:R-:W-:Y:S06]  /*0620*/  BAR.SYNC.DEFER_BLOCKING 0x0 ;  /* 0x0000000000007b1d */ /* 0x000fec0000010000 */
[----:B------:R-:W-:Y:S04]  /*0630*/  BSSY.RECONVERGENT B1, `(.L_x_8) ;  /* 0x000000b000017945 */ /* 0x000fe80003800200 */
[----:B------:R-:W-:Y:S05]  /*0640*/  @P2 BRA `(.L_x_9) ;  /* 0x0000000000242947 */ /* 0x000fea0003800000 */
[----:B0-----:R-:W-:-:S05]  /*0650*/  IMAD.MOV.U32 R11, RZ, RZ, 0x1 ;  /* 0x00000001ff0b7424 */ /* 0x001fca00078e00ff */
[----:B------:R-:W-:-:S04]  /*0660*/  SHF.L.U32 R8, R11, R8, RZ ;  /* 0x000000080b087219 */ /* 0x000fc800000006ff */
[C---:B------:R-:W-:Y:S02]  /*0670*/  IADD3 R8, PT, PT, R9.reuse, R8, RZ ;  /* 0x0000000809087210 */ /* 0x040fe40007ffe0ff */
[----:B------:R-:W-:Y:S02]  /*0680*/  LEA R9, R9, UR38, 0x2 ;  /* 0x0000002609097c11 */ /* 0x000fe4000f8e10ff */
[----:B------:R-:W-:-:S03]  /*0690*/  LEA R8, R8, UR38, 0x2 ;  /* 0x0000002608087c11 */ /* 0x000fc6000f8e10ff */
[----:B------:R-:W-:Y:S04]  /*06a0*/  LDS R11, [R9] ;  /* 0x00000000090b7984 */ /* 0x000fe80000000800 */
[----:B------:R-:W1:Y:S02]  /*06b0*/  LDS R8, [R8] ;  /* 0x0000000008087984 */ /* 0x000e640000000800 */
[----:B-1----:R-:W-:-:S05]  /*06c0*/  IMAD.IADD R12, R8, 0x1, R11 ;  /* 0x00000001080c7824 */ /* 0x002fca00078e020b */
[----:B------:R2:W-:Y:S02]  /*06d0*/  STS [R9], R12 ;  /* 0x0000000c09007388 */ /* 0x0005e40000000800 */
.L_x_9:
[----:B------:R-:W-:Y:S05]  /*06e0*/  BSYNC.RECONVERGENT B1 ;  /* 0x0000000000017941 */ /* 0x000fea0003800200 */
.L_x_8:
[----:B------:R-:W-:Y:S01]  /*06f0*/  SHF.L.U32 R8, R5, R10, RZ ;  /* 0x0000000a05087219 */ /* 0x000fe200000006ff */
[----:B------:R-:W-:Y:S01]  /*0700*/  VIADD R4, R4, 0x4 ;  /* 0x0000000404047836 */ /* 0x000fe20000000000 */
[----:B------:R-:W-:Y:S03]  /*0710*/  BAR.SYNC.DEFER_BLOCKING 0x0 ;  /* 0x0000000000007b1d */ /* 0x000fe60000010000 */
[----:B------:R-:W-:Y:S01]  /*0720*/  IMAD R5, R8, R3, RZ ;  /* 0x0000000308057224 */ /* 0x000fe200078e02ff */
[----:B------:R-:W-:Y:S02]  /*0730*/  ISETP.NE.AND P1, PT, R4, 0x1, PT ;  /* 0x000000010400780c */ /* 0x000fe40003f25270 */
[----:B------:R-:W-:Y:S02]  /*0740*/  BSSY.RECONVERGENT B1, `(.L_x_10) ;  /* 0x000000c000017945 */ /* 0x000fe40003800200 */
[----:B------:R-:W-:-:S13]  /*0750*/  ISETP.GE.U32.AND P0, PT, R5, UR39, PT ;  /* 0x0000002705007c0c */ /* 0x000fda000bf06070 */
[----:B------:R-:W-:Y:S05]  /*0760*/  @P0 BRA `(.L_x_11) ;  /* 0x0000000000240947 */ /* 0x000fea0003800000 */
[----:B--2---:R-:W-:-:S05]  /*0770*/  IMAD.MOV.U32 R9, RZ, RZ, 0x1 ;  /* 0x00000001ff097424 */ /* 0x004fca00078e00ff */
[----:B------:R-:W-:-:S05]  /*0780*/  SHF.L.U32 R10, R9, R10, RZ ;  /* 0x0000000a090a7219 */ /* 0x000fca00000006ff */
[C---:B------:R-:W-:Y:S01]  /*0790*/  IMAD.IADD R10, R5.reuse, 0x1, R10 ;  /* 0x00000001050a7824 */ /* 0x040fe200078e020a */
[----:B------:R-:W-:-:S04]  /*07a0*/  LEA R5, R5, UR38, 0x2 ;  /* 0x0000002605057c11 */ /* 0x000fc8000f8e10ff */
[----:B------:R-:W-:Y:S01]  /*07b0*/  LEA R10, R10, UR38, 0x2 ;  /* 0x000000260a0a7c11 */ /* 0x000fe2000f8e10ff */
[----:B------:R-:W-:Y:S05]  /*07c0*/  LDS R9, [R5] ;  /* 0x0000000005097984 */ /* 0x000fea0000000800 */
[----:B------:R-:W2:Y:S02]  /*07d0*/  LDS R10, [R10] ;  /* 0x000000000a0a7984 */ /* 0x000ea40000000800 */
[----:B--2---:R-:W-:-:S05]  /*07e0*/  IADD3 R8, PT, PT, R10, R9, RZ ;  /* 0x000000090a087210 */ /* 0x004fca0007ffe0ff */
[----:B------:R3:W-:Y:S02]  /*07f0*/  STS [R5], R8 ;  /* 0x0000000805007388 */ /* 0x0007e40000000800 */
.L_x_11:
[----:B------:R-:W-:Y:S05]  /*0800*/  BSYNC.RECONVERGENT B1 ;  /* 0x0000000000017941 */ /* 0x000fea0003800200 */
.L_x_10:
[----:B------:R-:W-:Y:S01]  /*0810*/  BAR.SYNC.DEFER_BLOCKING 0x0 ;  /* 0x0000000000007b1d */ /* 0x000fe20000010000 */
[----:B------:R-:W-:-:S05]  /*0820*/  VIADD R0, R0, 0x4 ;  /* 0x0000000400007836 */ /* 0x000fca0000000000 */
[----:B------:R-:W-:Y:S05]  /*0830*/  @P1 BRA `(.L_x_12) ;  /* 0xfffffff800e41947 */ /* 0x000fea000383ffff */
.L_x_1:
[----:B------:R-:W-:Y:S05]  /*0840*/  BSYNC B0 ;  /* 0x0000000000007941 */ /* 0x000fea0003800000 */
.L_x_0:
[----:B------:R-:W-:-:S13]  /*0850*/  ISETP.NE.AND P0, PT, R3, RZ, PT ;  /* 0x000000ff0300720c */ /* 0x000fda0003f05270 */
[----:B------:R-:W-:Y:S05]  /*0860*/  @P0 EXIT ;  /* 0x000000000000094d */ /* 0x000fea0003800000 */
[----:B------:R-:W4:Y:S01]  /*0870*/  S2UR UR5, SR_CgaCtaId ;  /* 0x00000000000579c3 */ /* 0x000f220000008800 */
[----:B------:R-:W-:Y:S01]  /*0880*/  UMOV UR4, 0x400 ;  /* 0x0000040000047882 */ /* 0x000fe20000000000 */
[----:B------:R-:W-:-:S06]  /*0890*/  MOV R0, 0x0 ;  /* 0x0000000000007802 */ /* 0x000fcc0000000f00 */
[----:B0-23--:R0:W2:Y:S01]  /*08a0*/  LDC.64 R8, c[0x4][R0] ;  /* 0x0100000000087b82 */ /* 0x00d0a20000000a00 */
[----:B----4-:R-:W-:-:S09]  /*08b0*/  ULEA UR4, UR5, UR4, 0x18 ;  /* 0x0000000405047291 */ /* 0x010fd2000f8ec0ff */
[----:B------:R-:W3:Y:S02]  /*08c0*/  LDS R3, [UR4] ;  /* 0x00000004ff037984 */ /* 0x000ee40008000800 */
[----:B------:R-:W4:Y:S02]  /*08d0*/  LDCU.64 UR4, c[0x4][0x8] ;  /* 0x01000100ff0477ac */ /* 0x000f240008000a00 */
[----:B----4-:R-:W-:Y:S02]  /*08e0*/  IMAD.U32 R4, RZ, RZ, UR4 ;  /* 0x00000004ff047e24 */ /* 0x010fe4000f8e00ff */
[----:B------:R-:W-:Y:S01]  /*08f0*/  IMAD.U32 R5, RZ, RZ, UR5 ;  /* 0x00000005ff057e24 */ /* 0x000fe2000f8e00ff */
[----:B--23--:R0:W-:Y:S06]  /*0900*/  STL.64 [R1], R2 ;  /* 0x0000000201007387 */ /* 0x00c1ec0000100a00 */
[----:B------:R-:W-:-:S07]  /*0910*/  LEPC R20, `(.L_x_13) ;  /* 0x000000001014794e */ /* 0x000fce0000000000 */
[----:B01----:R-:W-:Y:S05]  /*0920*/  CALL.ABS.NOINC R8 ;  /* 0x0000000008007343 */ /* 0x003fea0003c00000 */
.L_x_13:
[----:B------:R-:W0:Y:S01]  /*0930*/  S2UR UR5, SR_CgaCtaId ;  /* 0x00000000000579c3 */ /* 0x000e220000008800 */
[----:B------:R-:W-:-:S07]  /*0940*/  UMOV UR4, 0x400 ;  /* 0x0000040000047882 */ /* 0x000fce0000000000 */
[----:B------:R-:W1:Y:S01]  /*0950*/  LDC.64 R4, c[0x0][0x388] ;  /* 0x0000e200ff047b82 */ /* 0x000e620000000a00 */
[----:B0-----:R-:W-:Y:S01]  /*0960*/  ULEA UR4, UR5, UR4, 0x18 ;  /* 0x0000000405047291 */ /* 0x001fe2000f8ec0ff */
[----:B-1----:R-:W-:-:S08]  /*0970*/  IMAD.WIDE.U32 R2, R2, 0x4, R4 ;  /* 0x0000000402027825 */ /* 0x002fd000078e0004 */
[----:B------:R-:W0:Y:S04]  /*0980*/  LDS R7, [UR4] ;  /* 0x00000004ff077984 */ /* 0x000e280008000800 */
[----:B0-----:R-:W-:Y:S01]  /*0990*/  STG.E desc[UR36][R2.64], R7 ;  /* 0x0000000702007986 */ /* 0x001fe2000c101924 */
[----:B------:R-:W-:Y:S05]  /*09a0*/  EXIT ;  /* 0x000000000000794d */ /* 0x000fea0003800000 */
.L_x_14:
[----:B------:R-:W-:-:S00]  /*09b0*/  BRA `(.L_x_14) ;  /* 0xfffffffc00fc7947 */ /* 0x000fc0000383ffff */
[----:B------:R-:W-:-:S00]  /*09c0*/  NOP ;  /* 0x0000000000007918 */ /* 0x000fc00000000000 */
        /* <DEDUP_REMOVED lines=11> */
.L_x_15:


//--------------------- .nv.global.init           --------------------------
	.section	.nv.global.init,"aw",@progbits
.nv.global.init:
	.type		$str,@object
	.size		$str,(.L_0 - $str)
$str:
        /*0000*/ 	.byte	0x62, 0x6c, 0x6f, 0x63, 0x6b, 0x49, 0x64, 0x78, 0x2e, 0x78, 0x20, 0x25, 0x64, 0x20, 0x68, 0x61
        /*0010*/ 	.byte	0x73, 0x20, 0x76, 0x61, 0x6c, 0x75, 0x65, 0x20, 0x25, 0x64, 0x0a, 0x00
.L_0:


//--------------------- .nv.shared._Z13sum_reductionPiS_ii --------------------------
	.section	.nv.shared._Z13sum_reductionPiS_ii,"aw",@nobits
	.sectionflags	@""
	.align	4
.nv.shared._Z13sum_reductionPiS_ii:
	.zero		1536


//--------------------- .nv.shared.reserved.0     --------------------------
	.section	.nv.shared.reserved.0,"aw",@nobits
	.weak		__nv_reservedSMEM_offset_0_alias
	.size		__nv_reservedSMEM_offset_0_alias, 0, 64
	.other		__nv_reservedSMEM_offset_0_alias,@"STO_CUDA_RESERVED_SHARED STV_DEFAULT"
__nv_reservedSMEM_offset_0_alias:
	.zero		0
	.zero		64


//--------------------- .nv.constant0._Z13sum_reductionPiS_ii --------------------------
	.section	.nv.constant0._Z13sum_reductionPiS_ii,"a",@progbits
	.sectionflags	@""
	.align	4
.nv.constant0._Z13sum_reductionPiS_ii:
	.zero		920


//--------------------- SYMBOLS --------------------------

	.type		.nv.reservedSmem.offset0,@object
	.size		.nv.reservedSmem.offset0,0x4
	.type		.nv.reservedSmem.cap,@object
	.size		.nv.reservedSmem.cap,0x4
	.type		vprintf,@function
